//
// Generated by NVIDIA NVVM Compiler
//
// Compiler Build ID: CL-36424714
// Cuda compilation tools, release 13.0, V13.0.88
// Based on NVVM 20.0.0
//

.version 9.0
.target sm_100
.address_size 64

	// .globl	_Z7_matmuljjjPKfS0_Pf

.visible .entry _Z7_matmuljjjPKfS0_Pf(
	.param .u32 _Z7_matmuljjjPKfS0_Pf_param_0,
	.param .u32 _Z7_matmuljjjPKfS0_Pf_param_1,
	.param .u32 _Z7_matmuljjjPKfS0_Pf_param_2,
	.param .u64 .ptr .align 1 _Z7_matmuljjjPKfS0_Pf_param_3,
	.param .u64 .ptr .align 1 _Z7_matmuljjjPKfS0_Pf_param_4,
	.param .u64 .ptr .align 1 _Z7_matmuljjjPKfS0_Pf_param_5
)
{
	.reg .pred 	%p<10>;
	.reg .b32 	%r<91>;
	.reg .b32 	%f<68>;
	.reg .b64 	%rd<69>;

	ld.param.u32 	%r44, [_Z7_matmuljjjPKfS0_Pf_param_1];
	ld.param.u32 	%r45, [_Z7_matmuljjjPKfS0_Pf_param_2];
	ld.param.u64 	%rd4, [_Z7_matmuljjjPKfS0_Pf_param_3];
	ld.param.u64 	%rd5, [_Z7_matmuljjjPKfS0_Pf_param_4];
	ld.param.u64 	%rd3, [_Z7_matmuljjjPKfS0_Pf_param_5];
	cvta.to.global.u64 	%rd1, %rd5;
	cvta.to.global.u64 	%rd2, %rd4;
	mov.u32 	%r46, %ctaid.x;
	shl.b32 	%r1, %r46, 5;
	mov.u32 	%r47, %tid.x;
	shr.u32 	%r2, %r47, 5;
	or.b32  	%r3, %r1, %r2;
	mov.u32 	%r48, %ctaid.y;
	shl.b32 	%r49, %r48, 5;
	and.b32  	%r50, %r47, 31;
	or.b32  	%r4, %r49, %r50;
	setp.eq.s32 	%p1, %r44, 0;
	mov.f32 	%f67, 0f00000000;
	@%p1 bra 	$L__BB0_12;
	mul.lo.s32 	%r5, %r44, %r4;
	and.b32  	%r6, %r44, 7;
	setp.lt.u32 	%p2, %r44, 8;
	mov.f32 	%f67, 0f00000000;
	mov.b32 	%r89, 0;
	@%p2 bra 	$L__BB0_4;
	and.b32  	%r89, %r44, -8;
	neg.s32 	%r87, %r89;
	add.s32 	%r52, %r45, %r2;
	add.s32 	%r86, %r52, %r1;
	shl.b32 	%r10, %r45, 3;
	shl.b32 	%r53, %r45, 1;
	add.s32 	%r85, %r3, %r53;
	mad.lo.s32 	%r84, %r45, 3, %r3;
	shl.b32 	%r54, %r45, 2;
	add.s32 	%r83, %r3, %r54;
	mad.lo.s32 	%r82, %r45, 5, %r3;
	mad.lo.s32 	%r81, %r45, 6, %r3;
	mad.lo.s32 	%r80, %r45, 7, %r3;
	add.s32 	%r78, %r5, 3;
	mov.f32 	%f67, 0f00000000;
	mov.u32 	%r79, %r3;
$L__BB0_3:
	.pragma "nounroll";
	add.s32 	%r55, %r78, -3;
	mul.wide.u32 	%rd6, %r55, 4;
	add.s64 	%rd7, %rd2, %rd6;
	ld.global.f32 	%f17, [%rd7];
	mul.wide.u32 	%rd8, %r79, 4;
	add.s64 	%rd9, %rd1, %rd8;
	ld.global.f32 	%f18, [%rd9];
	fma.rn.f32 	%f19, %f17, %f18, %f67;
	add.s32 	%r56, %r78, -2;
	mul.wide.u32 	%rd10, %r56, 4;
	add.s64 	%rd11, %rd2, %rd10;
	ld.global.f32 	%f20, [%rd11];
	mul.wide.u32 	%rd12, %r86, 4;
	add.s64 	%rd13, %rd1, %rd12;
	ld.global.f32 	%f21, [%rd13];
	fma.rn.f32 	%f22, %f20, %f21, %f19;
	add.s32 	%r57, %r78, -1;
	mul.wide.u32 	%rd14, %r57, 4;
	add.s64 	%rd15, %rd2, %rd14;
	ld.global.f32 	%f23, [%rd15];
	mul.wide.u32 	%rd16, %r85, 4;
	add.s64 	%rd17, %rd1, %rd16;
	ld.global.f32 	%f24, [%rd17];
	fma.rn.f32 	%f25, %f23, %f24, %f22;
	add.s32 	%r58, %r78, 4;
	mul.wide.u32 	%rd18, %r78, 4;
	add.s64 	%rd19, %rd2, %rd18;
	ld.global.f32 	%f26, [%rd19];
	mul.wide.u32 	%rd20, %r84, 4;
	add.s64 	%rd21, %rd1, %rd20;
	ld.global.f32 	%f27, [%rd21];
	fma.rn.f32 	%f28, %f26, %f27, %f25;
	add.s32 	%r59, %r78, 1;
	mul.wide.u32 	%rd22, %r59, 4;
	add.s64 	%rd23, %rd2, %rd22;
	ld.global.f32 	%f29, [%rd23];
	mul.wide.u32 	%rd24, %r83, 4;
	add.s64 	%rd25, %rd1, %rd24;
	ld.global.f32 	%f30, [%rd25];
	fma.rn.f32 	%f31, %f29, %f30, %f28;
	add.s32 	%r60, %r78, 2;
	mul.wide.u32 	%rd26, %r60, 4;
	add.s64 	%rd27, %rd2, %rd26;
	ld.global.f32 	%f32, [%rd27];
	mul.wide.u32 	%rd28, %r82, 4;
	add.s64 	%rd29, %rd1, %rd28;
	ld.global.f32 	%f33, [%rd29];
	fma.rn.f32 	%f34, %f32, %f33, %f31;
	add.s32 	%r61, %r78, 3;
	mul.wide.u32 	%rd30, %r61, 4;
	add.s64 	%rd31, %rd2, %rd30;
	ld.global.f32 	%f35, [%rd31];
	mul.wide.u32 	%rd32, %r81, 4;
	add.s64 	%rd33, %rd1, %rd32;
	ld.global.f32 	%f36, [%rd33];
	fma.rn.f32 	%f37, %f35, %f36, %f34;
	mul.wide.u32 	%rd34, %r58, 4;
	add.s64 	%rd35, %rd2, %rd34;
	ld.global.f32 	%f38, [%rd35];
	mul.wide.u32 	%rd36, %r80, 4;
	add.s64 	%rd37, %rd1, %rd36;
	ld.global.f32 	%f39, [%rd37];
	fma.rn.f32 	%f67, %f38, %f39, %f37;
	add.s32 	%r87, %r87, 8;
	add.s32 	%r86, %r86, %r10;
	add.s32 	%r85, %r85, %r10;
	add.s32 	%r84, %r84, %r10;
	add.s32 	%r83, %r83, %r10;
	add.s32 	%r82, %r82, %r10;
	add.s32 	%r81, %r81, %r10;
	add.s32 	%r80, %r80, %r10;
	add.s32 	%r79, %r79, %r10;
	add.s32 	%r78, %r78, 8;
	setp.ne.s32 	%p3, %r87, 0;
	@%p3 bra 	$L__BB0_3;
$L__BB0_4:
	setp.eq.s32 	%p4, %r6, 0;
	@%p4 bra 	$L__BB0_12;
	and.b32  	%r39, %r44, 3;
	setp.lt.u32 	%p5, %r6, 4;
	@%p5 bra 	$L__BB0_7;
	add.s32 	%r62, %r89, %r5;
	mul.wide.u32 	%rd38, %r62, 4;
	add.s64 	%rd39, %rd2, %rd38;
	ld.global.f32 	%f41, [%rd39];
	mad.lo.s32 	%r63, %r89, %r45, %r3;
	mul.wide.u32 	%rd40, %r63, 4;
	add.s64 	%rd41, %rd1, %rd40;
	ld.global.f32 	%f42, [%rd41];
	fma.rn.f32 	%f43, %f41, %f42, %f67;
	add.s32 	%r64, %r62, 1;
	mul.wide.u32 	%rd42, %r64, 4;
	add.s64 	%rd43, %rd2, %rd42;
	ld.global.f32 	%f44, [%rd43];
	add.s32 	%r65, %r63, %r45;
	mul.wide.u32 	%rd44, %r65, 4;
	add.s64 	%rd45, %rd1, %rd44;
	ld.global.f32 	%f45, [%rd45];
	fma.rn.f32 	%f46, %f44, %f45, %f43;
	add.s32 	%r66, %r62, 2;
	mul.wide.u32 	%rd46, %r66, 4;
	add.s64 	%rd47, %rd2, %rd46;
	ld.global.f32 	%f47, [%rd47];
	add.s32 	%r67, %r65, %r45;
	mul.wide.u32 	%rd48, %r67, 4;
	add.s64 	%rd49, %rd1, %rd48;
	ld.global.f32 	%f48, [%rd49];
	fma.rn.f32 	%f49, %f47, %f48, %f46;
	add.s32 	%r68, %r62, 3;
	mul.wide.u32 	%rd50, %r68, 4;
	add.s64 	%rd51, %rd2, %rd50;
	ld.global.f32 	%f50, [%rd51];
	add.s32 	%r69, %r67, %r45;
	mul.wide.u32 	%rd52, %r69, 4;
	add.s64 	%rd53, %rd1, %rd52;
	ld.global.f32 	%f51, [%rd53];
	fma.rn.f32 	%f67, %f50, %f51, %f49;
	add.s32 	%r89, %r89, 4;
$L__BB0_7:
	setp.eq.s32 	%p6, %r39, 0;
	@%p6 bra 	$L__BB0_12;
	setp.eq.s32 	%p7, %r39, 1;
	@%p7 bra 	$L__BB0_10;
	add.s32 	%r70, %r89, %r5;
	mul.wide.u32 	%rd54, %r70, 4;
	add.s64 	%rd55, %rd2, %rd54;
	ld.global.f32 	%f53, [%rd55];
	mad.lo.s32 	%r71, %r89, %r45, %r3;
	mul.wide.u32 	%rd56, %r71, 4;
	add.s64 	%rd57, %rd1, %rd56;
	ld.global.f32 	%f54, [%rd57];
	fma.rn.f32 	%f55, %f53, %f54, %f67;
	add.s32 	%r72, %r70, 1;
	mul.wide.u32 	%rd58, %r72, 4;
	add.s64 	%rd59, %rd2, %rd58;
	ld.global.f32 	%f56, [%rd59];
	add.s32 	%r73, %r71, %r45;
	mul.wide.u32 	%rd60, %r73, 4;
	add.s64 	%rd61, %rd1, %rd60;
	ld.global.f32 	%f57, [%rd61];
	fma.rn.f32 	%f67, %f56, %f57, %f55;
	add.s32 	%r89, %r89, 2;
$L__BB0_10:
	and.b32  	%r74, %r44, 1;
	setp.eq.b32 	%p8, %r74, 1;
	not.pred 	%p9, %p8;
	@%p9 bra 	$L__BB0_12;
	add.s32 	%r75, %r89, %r5;
	mul.wide.u32 	%rd62, %r75, 4;
	add.s64 	%rd63, %rd2, %rd62;
	ld.global.f32 	%f58, [%rd63];
	mad.lo.s32 	%r76, %r89, %r45, %r3;
	mul.wide.u32 	%rd64, %r76, 4;
	add.s64 	%rd65, %rd1, %rd64;
	ld.global.f32 	%f59, [%rd65];
	fma.rn.f32 	%f67, %f58, %f59, %f67;
$L__BB0_12:
	cvta.to.global.u64 	%rd66, %rd3;
	mad.lo.s32 	%r77, %r45, %r4, %r3;
	mul.wide.u32 	%rd67, %r77, 4;
	add.s64 	%rd68, %rd66, %rd67;
	st.global.f32 	[%rd68], %f67;
	ret;

}


// ===== COMPILED SASS (sm_100) =====

	.target	sm_100

	.elftype	@"ET_EXEC"


//--------------------- .note.nv.tkinfo           --------------------------
	.section	.note.nv.tkinfo,"",@"SHT_NOTE"
	.sectionflags	@"SHF_NOTE_NV_TKINFO"
	.tkinfo
        /*0018*/ 	.word	0x00000002
        /*0030*/ 	.string	""
        /*0030*/ 	.string	"ptxas"
        /*0030*/ 	.string	"Cuda compilation tools, release 13.0, V13.0.88"
        /*0030*/ 	.string	"Build cuda_13.0.r13.0/compiler.36424714_0"
        /*0030*/ 	.string	"-arch sm_100 -m 64 "



//--------------------- .note.nv.cuinfo           --------------------------
	.section	.note.nv.cuinfo,"",@"SHT_NOTE"
	.sectionflags	@"SHF_NOTE_NV_CUINFO"
        /*0018*/ 	.short	0x0002
        /*001a*/ 	.short	0x0064
        /*001c*/ 	.short	0x0082
	.zero		2


//--------------------- .nv.info                  --------------------------
	.section	.nv.info,"",@"SHT_CUDA_INFO"
	.align	4


	//----- nvinfo : EIATTR_REGCOUNT
	.align		4
        /*0000*/ 	.byte	0x04, 0x2f
        /*0002*/ 	.short	(.L_1 - .L_0)
	.align		4
.L_0:
        /*0004*/ 	.word	index@(_Z7_matmuljjjPKfS0_Pf)
        /*0008*/ 	.word	0x00000020


	//----- nvinfo : EIATTR_FRAME_SIZE
	.align		4
.L_1:
        /*000c*/ 	.byte	0x04, 0x11
        /*000e*/ 	.short	(.L_3 - .L_2)
	.align		4
.L_2:
        /*0010*/ 	.word	index@(_Z7_matmuljjjPKfS0_Pf)
        /*0014*/ 	.word	0x00000000


	//----- nvinfo : EIATTR_MIN_STACK_SIZE
	.align		4
.L_3:
        /*0018*/ 	.byte	0x04, 0x12
        /*001a*/ 	.short	(.L_5 - .L_4)
	.align		4
.L_4:
        /*001c*/ 	.word	index@(_Z7_matmuljjjPKfS0_Pf)
        /*0020*/ 	.word	0x00000000
.L_5:


//--------------------- .nv.compat                --------------------------
	.section	.nv.compat,"",@"SHT_CUDA_COMPAT_INFO"
	.align	4
        /*0000*/ 	.byte	0x02, 0x09, 0x00, 0x00, 0x02, 0x02, 0x01, 0x00, 0x02, 0x05, 0x05, 0x00, 0x03, 0x07, 0x01, 0x01
        /*0010*/ 	.byte	0x02, 0x03, 0x00, 0x00, 0x02, 0x06, 0x01, 0x00, 0x04, 0x0b, 0x08, 0x00, 0x09, 0x00, 0x00, 0x00
        /*0020*/ 	.byte	0x00, 0x00, 0x00, 0x00


//--------------------- .nv.info._Z7_matmuljjjPKfS0_Pf --------------------------
	.section	.nv.info._Z7_matmuljjjPKfS0_Pf,"",@"SHT_CUDA_INFO"
	.sectionflags	@""
	.align	4


	//----- nvinfo : EIATTR_CUDA_API_VERSION
	.align		4
        /*0000*/ 	.byte	0x04, 0x37
        /*0002*/ 	.short	(.L_7 - .L_6)
.L_6:
        /*0004*/ 	.word	0x00000082


	//----- nvinfo : EIATTR_KPARAM_INFO
	.align		4
.L_7:
        /*0008*/ 	.byte	0x04, 0x17
        /*000a*/ 	.short	(.L_9 - .L_8)
.L_8:
        /*000c*/ 	.word	0x00000000
        /*0010*/ 	.short	0x0005
        /*0012*/ 	.short	0x0020
        /*0014*/ 	.byte	0x00, 0xf5, 0x21, 0x00


	//----- nvinfo : EIATTR_KPARAM_INFO
	.align		4
.L_9:
        /*0018*/ 	.byte	0x04, 0x17
        /*001a*/ 	.short	(.L_11 - .L_10)
.L_10:
        /*001c*/ 	.word	0x00000000
        /*0020*/ 	.short	0x0004
        /*0022*/ 	.short	0x0018
        /*0024*/ 	.byte	0x00, 0xf5, 0x21, 0x00


	//----- nvinfo : EIATTR_KPARAM_INFO
	.align		4
.L_11:
        /*0028*/ 	.byte	0x04, 0x17
        /*002a*/ 	.short	(.L_13 - .L_12)
.L_12:
        /*002c*/ 	.word	0x00000000
        /*0030*/ 	.short	0x0003
        /*0032*/ 	.short	0x0010
        /*0034*/ 	.byte	0x00, 0xf5, 0x21, 0x00


	//----- nvinfo : EIATTR_KPARAM_INFO
	.align		4
.L_13:
        /*0038*/ 	.byte	0x04, 0x17
        /*003a*/ 	.short	(.L_15 - .L_14)
.L_14:
        /*003c*/ 	.word	0x00000000
        /*0040*/ 	.short	0x0002
        /*0042*/ 	.short	0x0008
        /*0044*/ 	.byte	0x00, 0xf0, 0x11, 0x00


	//----- nvinfo : EIATTR_KPARAM_INFO
	.align		4
.L_15:
        /*0048*/ 	.byte	0x04, 0x17
        /*004a*/ 	.short	(.L_17 - .L_16)
.L_16:
        /*004c*/ 	.word	0x00000000
        /*0050*/ 	.short	0x0001
        /*0052*/ 	.short	0x0004
        /*0054*/ 	.byte	0x00, 0xf0, 0x11, 0x00


	//----- nvinfo : EIATTR_KPARAM_INFO
	.align		4
.L_17:
        /*0058*/ 	.byte	0x04, 0x17
        /*005a*/ 	.short	(.L_19 - .L_18)
.L_18:
        /*005c*/ 	.word	0x00000000
        /*0060*/ 	.short	0x0000
        /*0062*/ 	.short	0x0000
        /*0064*/ 	.byte	0x00, 0xf0, 0x11, 0x00


	//----- nvinfo : EIATTR_SPARSE_MMA_MASK
	.align		4
.L_19:
        /*0068*/ 	.byte	0x03, 0x50
        /*006a*/ 	.short	0x0000


	//----- nvinfo : EIATTR_MAXREG_COUNT
	.align		4
        /*006c*/ 	.byte	0x03, 0x1b
        /*006e*/ 	.short	0x00ff


	//----- nvinfo : EIATTR_MERCURY_ISA_VERSION
	.align		4
        /*0070*/ 	.byte	0x03, 0x5f
        /*0072*/ 	.short	0x0101


	//----- nvinfo : EIATTR_VRC_CTA_INIT_COUNT
	.align		4
        /*0074*/ 	.byte	0x02, 0x4a
	.zero		1
	.zero		1


	//----- nvinfo : EIATTR_EXIT_INSTR_OFFSETS
	.align		4
        /*0078*/ 	.byte	0x04, 0x1c
        /*007a*/ 	.short	(.L_21 - .L_20)


	//   ....[0]....
.L_20:
        /*007c*/ 	.word	0x00000a80


	//----- nvinfo : EIATTR_CBANK_PARAM_SIZE
	.align		4
.L_21:
        /*0080*/ 	.byte	0x03, 0x19
        /*0082*/ 	.short	0x0028


	//----- nvinfo : EIATTR_PARAM_CBANK
	.align		4
        /*0084*/ 	.byte	0x04, 0x0a
        /*0086*/ 	.short	(.L_23 - .L_22)
	.align		4
.L_22:
        /*0088*/ 	.word	index@(.nv.constant0._Z7_matmuljjjPKfS0_Pf)
        /*008c*/ 	.short	0x0380
        /*008e*/ 	.short	0x0028


	//----- nvinfo : EIATTR_SW_WAR
	.align		4
.L_23:
        /*0090*/ 	.byte	0x04, 0x36
        /*0092*/ 	.short	(.L_25 - .L_24)
.L_24:
        /*0094*/ 	.word	0x00000008
.L_25:


//--------------------- .nv.callgraph             --------------------------
	.section	.nv.callgraph,"",@"SHT_CUDA_CALLGRAPH"
	.align	4
	.sectionentsize	8
	.align		4
        /*0000*/ 	.word	0x00000000
	.align		4
        /*0004*/ 	.word	0xffffffff
	.align		4
        /*0008*/ 	.word	0x00000000
	.align		4
        /*000c*/ 	.word	0xfffffffe
	.align		4
        /*0010*/ 	.word	0x00000000
	.align		4
        /*0014*/ 	.word	0xfffffffd
	.align		4
        /*0018*/ 	.word	0x00000000
	.align		4
        /*001c*/ 	.word	0xfffffffc


//--------------------- .text._Z7_matmuljjjPKfS0_Pf --------------------------
	.section	.text._Z7_matmuljjjPKfS0_Pf,"ax",@progbits
	.align	128
        .global         _Z7_matmuljjjPKfS0_Pf
        .type           _Z7_matmuljjjPKfS0_Pf,@function
        .size           _Z7_matmuljjjPKfS0_Pf,(.L_x_5 - _Z7_matmuljjjPKfS0_Pf)
        .other          _Z7_matmuljjjPKfS0_Pf,@"STO_CUDA_ENTRY STV_DEFAULT"
_Z7_matmuljjjPKfS0_Pf:
.text._Z7_matmuljjjPKfS0_Pf:
[----:B------:R-:W-:Y:S01]  /*0000*/  LDC R1, c[0x0][0x37c] ;  /* 0x0000df00ff017b82 */ /* 0x000fe20000000800 */
[----:B------:R-:W0:Y:S07]  /*0010*/  S2R R2, SR_TID.X ;  /* 0x0000000000027919 */ /* 0x000e2e0000002100 */
[----:B------:R-:W1:Y:S01]  /*0020*/  LDC R0, c[0x0][0x384] ;  /* 0x0000e100ff007b82 */ /* 0x000e620000000800 */
[----:B------:R-:W2:Y:S01]  /*0030*/  LDCU.64 UR6, c[0x0][0x358] ;  /* 0x00006b00ff0677ac */ /* 0x000ea20008000a00 */
[----:B------:R-:W-:Y:S01]  /*0040*/  HFMA2 R25, -RZ, RZ, 0, 0 ;  /* 0x00000000ff197431 */ /* 0x000fe200000001ff */
[----:B------:R-:W3:Y:S05]  /*0050*/  S2R R4, SR_CTAID.Y ;  /* 0x0000000000047919 */ /* 0x000eea0000002600 */
[----:B------:R-:W4:Y:S01]  /*0060*/  S2UR UR4, SR_CTAID.X ;  /* 0x00000000000479c3 */ /* 0x000f220000002500 */
[----:B-1----:R-:W-:-:S02]  /*0070*/  ISETP.NE.AND P0, PT, R0, RZ, PT ;  /* 0x000000ff0000720c */ /* 0x002fc40003f05270 */
[----:B0-----:R-:W-:Y:S01]  /*0080*/  LOP3.LUT R3, R2, 0x1f, RZ, 0xc0, !PT ;  /* 0x0000001f02037812 */ /* 0x001fe200078ec0ff */
[----:B----4-:R-:W-:Y:S01]  /*0090*/  USHF.L.U32 UR4, UR4, 0x5, URZ ;  /* 0x0000000504047899 */ /* 0x010fe200080006ff */
[----:B------:R-:W-:Y:S02]  /*00a0*/  SHF.R.U32.HI R2, RZ, 0x5, R2 ;  /* 0x00000005ff027819 */ /* 0x000fe40000011602 */
[----:B---3--:R-:W-:-:S03]  /*00b0*/  LEA R3, R4, R3, 0x5 ;  /* 0x0000000304037211 */ /* 0x008fc600078e28ff */
[----:B------:R-:W-:-:S04]  /*00c0*/  LOP3.LUT R4, R2, UR4, RZ, 0xfc, !PT ;  /* 0x0000000402047c12 */ /* 0x000fc8000f8efcff */
[----:B--2---:R-:W-:Y:S05]  /*00d0*/  @!P0 BRA `(.L_x_0) ;  /* 0x0000000800548947 */ /* 0x004fea0003800000 */
[C---:B------:R-:W-:Y:S02]  /*00e0*/  ISETP.GE.U32.AND P1, PT, R0.reuse, 0x8, PT ;  /* 0x000000080000780c */ /* 0x040fe40003f26070 */
[----:B------:R-:W-:Y:S02]  /*00f0*/  LOP3.LUT R5, R0, 0x7, RZ, 0xc0, !PT ;  /* 0x0000000700057812 */ /* 0x000fe400078ec0ff */
[----:B------:R-:W-:Y:S02]  /*0100*/  MOV R25, RZ ;  /* 0x000000ff00197202 */ /* 0x000fe40000000f00 */
[----:B------:R-:W-:Y:S02]  /*0110*/  ISETP.NE.AND P0, PT, R5, RZ, PT ;  /* 0x000000ff0500720c */ /* 0x000fe40003f05270 */
[----:B------:R-:W-:-:S05]  /*0120*/  MOV R7, RZ ;  /* 0x000000ff00077202 */ /* 0x000fca0000000f00 */
[----:B------:R-:W-:Y:S06]  /*0130*/  @!P1 BRA `(.L_x_1) ;  /* 0x0000000400289947 */ /* 0x000fec0003800000 */
[----:B------:R-:W0:Y:S01]  /*0140*/  LDC R9, c[0x0][0x388] ;  /* 0x0000e200ff097b82 */ /* 0x000e220000000800 */
[----:B------:R-:W-:Y:S01]  /*0150*/  LOP3.LUT R7, R0, 0xfffffff8, RZ, 0xc0, !PT ;  /* 0xfffffff800077812 */ /* 0x000fe200078ec0ff */
[----:B------:R-:W-:Y:S01]  /*0160*/  IMAD R6, R3, R0, 0x3 ;  /* 0x0000000303067424 */ /* 0x000fe200078e0200 */
[----:B------:R-:W-:Y:S02]  /*0170*/  MOV R25, RZ ;  /* 0x000000ff00197202 */ /* 0x000fe40000000f00 */
[-C--:B------:R-:W-:Y:S02]  /*0180*/  MOV R8, R4.reuse ;  /* 0x0000000400087202 */ /* 0x080fe40000000f00 */
[----:B------:R-:W-:Y:S02]  /*0190*/  IADD3 R10, PT, PT, -R7, RZ, RZ ;  /* 0x000000ff070a7210 */ /* 0x000fe40007ffe1ff */
[C---:B0-----:R-:W-:Y:S01]  /*01a0*/  IADD3 R2, PT, PT, R9.reuse, UR4, R2 ;  /* 0x0000000409027c10 */ /* 0x041fe2000fffe002 */
[C-C-:B------:R-:W-:Y:S01]  /*01b0*/  IMAD R11, R9.reuse, 0x3, R4.reuse ;  /* 0x00000003090b7824 */ /* 0x140fe200078e0204 */
[CC--:B------:R-:W-:Y:S01]  /*01c0*/  LEA R12, R9.reuse, R4.reuse, 0x1 ;  /* 0x00000004090c7211 */ /* 0x0c0fe200078e08ff */
[C-C-:B------:R-:W-:Y:S01]  /*01d0*/  IMAD R22, R9.reuse, 0x5, R4.reuse ;  /* 0x0000000509167824 */ /* 0x140fe200078e0204 */
[C---:B------:R-:W-:Y:S01]  /*01e0*/  LEA R13, R9.reuse, R4, 0x2 ;  /* 0x00000004090d7211 */ /* 0x040fe200078e10ff */
[----:B------:R-:W-:-:S02]  /*01f0*/  IMAD R23, R9, 0x6, R4 ;  /* 0x0000000609177824 */ /* 0x000fc400078e0204 */
[----:B------:R-:W-:-:S07]  /*0200*/  IMAD R24, R9, 0x7, R4 ;  /* 0x0000000709187824 */ /* 0x000fce00078e0204 */
.L_x_2:
[----:B------:R-:W0:Y:S01]  /*0210*/  LDC.64 R18, c[0x0][0x390] ;  /* 0x0000e400ff127b82 */ /* 0x000e220000000a00 */
[----:B------:R-:W-:-:S07]  /*0220*/  IADD3 R21, PT, PT, R6, -0x3, RZ ;  /* 0xfffffffd06157810 */ /* 0x000fce0007ffe0ff */
[----:B------:R-:W1:Y:S01]  /*0230*/  LDC.64 R14, c[0x0][0x398] ;  /* 0x0000e600ff0e7b82 */ /* 0x000e620000000a00 */
[----:B0-----:R-:W-:-:S06]  /*0240*/  IMAD.WIDE.U32 R20, R21, 0x4, R18 ;  /* 0x0000000415147825 */ /* 0x001fcc00078e0012 */
[----:B------:R-:W2:Y:S01]  /*0250*/  LDG.E R20, desc[UR6][R20.64] ;  /* 0x0000000614147981 */ /* 0x000ea2000c1e1900 */
[----:B-1----:R-:W-:-:S06]  /*0260*/  IMAD.WIDE.U32 R16, R8, 0x4, R14 ;  /* 0x0000000408107825 */ /* 0x002fcc00078e000e */
[----:B------:R-:W2:Y:S01]  /*0270*/  LDG.E R16, desc[UR6][R16.64] ;  /* 0x0000000610107981 */ /* 0x000ea2000c1e1900 */
[----:B------:R-:W-:Y:S01]  /*0280*/  IADD3 R27, PT, PT, R6, -0x2, RZ ;  /* 0xfffffffe061b7810 */ /* 0x000fe20007ffe0ff */
[----:B------:R-:W-:-:S06]  /*0290*/  IMAD.WIDE.U32 R28, R2, 0x4, R14 ;  /* 0x00000004021c7825 */ /* 0x000fcc00078e000e */
[----:B------:R-:W3:Y:S01]  /*02a0*/  LDG.E R28, desc[UR6][R28.64] ;  /* 0x000000061c1c7981 */ /* 0x000ee2000c1e1900 */
[----:B--2---:R-:W-:Y:S01]  /*02b0*/  FFMA R25, R20, R16, R25 ;  /* 0x0000001014197223 */ /* 0x004fe20000000019 */
[----:B------:R-:W-:Y:S01]  /*02c0*/  IMAD.WIDE.U32 R20, R27, 0x4, R18 ;  /* 0x000000041b147825 */ /* 0x000fe200078e0012 */
[----:B------:R-:W-:-:S05]  /*02d0*/  IADD3 R27, PT, PT, R6, -0x1, RZ ;  /* 0xffffffff061b7810 */ /* 0x000fca0007ffe0ff */
[----:B------:R-:W-:Y:S01]  /*02e0*/  IMAD.WIDE.U32 R26, R27, 0x4, R18 ;  /* 0x000000041b1a7825 */ /* 0x000fe200078e0012 */
[----:B------:R-:W3:Y:S04]  /*02f0*/  LDG.E R20, desc[UR6][R20.64] ;  /* 0x0000000614147981 */ /* 0x000ee8000c1e1900 */
[----:B------:R0:W2:Y:S02]  /*0300*/  LDG.E R16, desc[UR6][R26.64] ;  /* 0x000000061a107981 */ /* 0x0000a4000c1e1900 */
[----:B0-----:R-:W-:-:S05]  /*0310*/  IMAD.WIDE.U32 R26, R12, 0x4, R14 ;  /* 0x000000040c1a7825 */ /* 0x001fca00078e000e */
[----:B------:R-:W2:Y:S01]  /*0320*/  LDG.E R17, desc[UR6][R26.64] ;  /* 0x000000061a117981 */ /* 0x000ea2000c1e1900 */
[----:B------:R-:W-:Y:S01]  /*0330*/  IADD3 R21, PT, PT, R6, 0x1, RZ ;  /* 0x0000000106157810 */ /* 0x000fe20007ffe0ff */
[----:B---3--:R-:W-:-:S04]  /*0340*/  FFMA R25, R20, R28, R25 ;  /* 0x0000001c14197223 */ /* 0x008fc80000000019 */
[----:B--2---:R-:W-:Y:S01]  /*0350*/  FFMA R25, R16, R17, R25 ;  /* 0x0000001110197223 */ /* 0x004fe20000000019 */
[----:B------:R-:W-:-:S05]  /*0360*/  IMAD.WIDE.U32 R16, R6, 0x4, R18 ;  /* 0x0000000406107825 */ /* 0x000fca00078e0012 */
[----:B------:R0:W2:Y:S02]  /*0370*/  LDG.E R28, desc[UR6][R16.64] ;  /* 0x00000006101c7981 */ /* 0x0000a4000c1e1900 */
[----:B0-----:R-:W-:-:S04]  /*0380*/  IMAD.WIDE.U32 R16, R21, 0x4, R18 ;  /* 0x0000000415107825 */ /* 0x001fc800078e0012 */
[--C-:B------:R-:W-:Y:S02]  /*0390*/  IMAD.WIDE.U32 R20, R11, 0x4, R14.reuse ;  /* 0x000000040b147825 */ /* 0x100fe400078e000e */
[----:B------:R-:W3:Y:S04]  /*03a0*/  LDG.E R16, desc[UR6][R16.64] ;  /* 0x0000000610107981 */ /* 0x000ee8000c1e1900 */
[----:B------:R0:W2:Y:S02]  /*03b0*/  LDG.E R29, desc[UR6][R20.64] ;  /* 0x00000006141d7981 */ /* 0x0000a4000c1e1900 */
[----:B0-----:R-:W-:-:S05]  /*03c0*/  IMAD.WIDE.U32 R20, R13, 0x4, R14 ;  /* 0x000000040d147825 */ /* 0x001fca00078e000e */
[----:B------:R0:W3:Y:S01]  /*03d0*/  LDG.E R26, desc[UR6][R20.64] ;  /* 0x00000006141a7981 */ /* 0x0000e2000c1e1900 */
[C---:B------:R-:W-:Y:S02]  /*03e0*/  IADD3 R27, PT, PT, R6.reuse, 0x3, RZ ;  /* 0x00000003061b7810 */ /* 0x040fe40007ffe0ff */
[----:B0-----:R-:W-:Y:S01]  /*03f0*/  IADD3 R21, PT, PT, R6, 0x4, RZ ;  /* 0x0000000406157810 */ /* 0x001fe20007ffe0ff */
[----:B--2---:R-:W-:Y:S01]  /*0400*/  FFMA R25, R28, R29, R25 ;  /* 0x0000001d1c197223 */ /* 0x004fe20000000019 */
[----:B------:R-:W-:-:S05]  /*0410*/  IADD3 R29, PT, PT, R6, 0x2, RZ ;  /* 0x00000002061d7810 */ /* 0x000fca0007ffe0ff */
[----:B------:R-:W-:-:S06]  /*0420*/  IMAD.WIDE.U32 R28, R29, 0x4, R18 ;  /* 0x000000041d1c7825 */ /* 0x000fcc00078e0012 */
[----:B------:R-:W2:Y:S01]  /*0430*/  LDG.E R28, desc[UR6][R28.64] ;  /* 0x000000061c1c7981 */ /* 0x000ea2000c1e1900 */
[----:B---3--:R-:W-:Y:S01]  /*0440*/  FFMA R25, R16, R26, R25 ;  /* 0x0000001a10197223 */ /* 0x008fe20000000019 */
[----:B------:R-:W-:-:S04]  /*0450*/  IMAD.WIDE.U32 R16, R22, 0x4, R14 ;  /* 0x0000000416107825 */ /* 0x000fc800078e000e */
[--C-:B------:R-:W-:Y:S02]  /*0460*/  IMAD.WIDE.U32 R26, R27, 0x4, R18.reuse ;  /* 0x000000041b1a7825 */ /* 0x100fe400078e0012 */
[----:B------:R-:W2:Y:S02]  /*0470*/  LDG.E R16, desc[UR6][R16.64] ;  /* 0x0000000610107981 */ /* 0x000ea4000c1e1900 */
[----:B------:R-:W-:Y:S02]  /*0480*/  IMAD.WIDE.U32 R18, R21, 0x4, R18 ;  /* 0x0000000415127825 */ /* 0x000fe400078e0012 */
[----:B------:R-:W3:Y:S02]  /*0490*/  LDG.E R26, desc[UR6][R26.64] ;  /* 0x000000061a1a7981 */ /* 0x000ee4000c1e1900 */
[--C-:B------:R-:W-:Y:S02]  /*04a0*/  IMAD.WIDE.U32 R20, R23, 0x4, R14.reuse ;  /* 0x0000000417147825 */ /* 0x100fe400078e000e */
[----:B------:R-:W4:Y:S02]  /*04b0*/  LDG.E R18, desc[UR6][R18.64] ;  /* 0x0000000612127981 */ /* 0x000f24000c1e1900 */
[----:B------:R-:W-:-:S02]  /*04c0*/  IMAD.WIDE.U32 R14, R24, 0x4, R14 ;  /* 0x00000004180e7825 */ /* 0x000fc400078e000e */
[----:B------:R-:W3:Y:S04]  /*04d0*/  LDG.E R21, desc[UR6][R20.64] ;  /* 0x0000000614157981 */ /* 0x000ee8000c1e1900 */
[----:B------:R-:W4:Y:S01]  /*04e0*/  LDG.E R14, desc[UR6][R14.64] ;  /* 0x000000060e0e7981 */ /* 0x000f22000c1e1900 */
[----:B------:R-:W-:-:S04]  /*04f0*/  IADD3 R10, PT, PT, R10, 0x8, RZ ;  /* 0x000000080a0a7810 */ /* 0x000fc80007ffe0ff */
[----:B------:R-:W-:Y:S02]  /*0500*/  ISETP.NE.AND P1, PT, R10, RZ, PT ;  /* 0x000000ff0a00720c */ /* 0x000fe40003f25270 */
[----:B------:R-:W-:Y:S02]  /*0510*/  IADD3 R6, PT, PT, R6, 0x8, RZ ;  /* 0x0000000806067810 */ /* 0x000fe40007ffe0ff */
[C---:B------:R-:W-:Y:S02]  /*0520*/  LEA R2, R9.reuse, R2, 0x3 ;  /* 0x0000000209027211 */ /* 0x040fe400078e18ff */
[C---:B------:R-:W-:Y:S02]  /*0530*/  LEA R12, R9.reuse, R12, 0x3 ;  /* 0x0000000c090c7211 */ /* 0x040fe400078e18ff */
[C---:B------:R-:W-:Y:S02]  /*0540*/  LEA R11, R9.reuse, R11, 0x3 ;  /* 0x0000000b090b7211 */ /* 0x040fe400078e18ff */
[----:B------:R-:W-:-:S02]  /*0550*/  LEA R13, R9, R13, 0x3 ;  /* 0x0000000d090d7211 */ /* 0x000fc400078e18ff */
[C---:B------:R-:W-:Y:S02]  /*0560*/  LEA R22, R9.reuse, R22, 0x3 ;  /* 0x0000001609167211 */ /* 0x040fe400078e18ff */
[C---:B------:R-:W-:Y:S02]  /*0570*/  LEA R23, R9.reuse, R23, 0x3 ;  /* 0x0000001709177211 */ /* 0x040fe400078e18ff */
[C---:B------:R-:W-:Y:S02]  /*0580*/  LEA R24, R9.reuse, R24, 0x3 ;  /* 0x0000001809187211 */ /* 0x040fe400078e18ff */
[----:B------:R-:W-:Y:S01]  /*0590*/  LEA R8, R9, R8, 0x3 ;  /* 0x0000000809087211 */ /* 0x000fe200078e18ff */
[----:B--2---:R-:W-:-:S04]  /*05a0*/  FFMA R25, R28, R16, R25 ;  /* 0x000000101c197223 */ /* 0x004fc80000000019 */
[----:B---3--:R-:W-:-:S04]  /*05b0*/  FFMA R25, R26, R21, R25 ;  /* 0x000000151a197223 */ /* 0x008fc80000000019 */
[----:B----4-:R-:W-:Y:S01]  /*05c0*/  FFMA R25, R18, R14, R25 ;  /* 0x0000000e12197223 */ /* 0x010fe20000000019 */
[----:B------:R-:W-:Y:S06]  /*05d0*/  @P1 BRA `(.L_x_2) ;  /* 0xfffffffc000c1947 */ /* 0x000fec000383ffff */
.L_x_1:
[----:B------:R-:W-:Y:S05]  /*05e0*/  @!P0 BRA `(.L_x_0) ;  /* 0x0000000400108947 */ /* 0x000fea0003800000 */
[----:B------:R-:W-:Y:S02]  /*05f0*/  ISETP.GE.U32.AND P0, PT, R5, 0x4, PT ;  /* 0x000000040500780c */ /* 0x000fe40003f06070 */
[----:B------:R-:W-:-:S04]  /*0600*/  LOP3.LUT R6, R0, 0x3, RZ, 0xc0, !PT ;  /* 0x0000000300067812 */ /* 0x000fc800078ec0ff */
[----:B------:R-:W-:-:S07]  /*0610*/  ISETP.NE.AND P1, PT, R6, RZ, PT ;  /* 0x000000ff0600720c */ /* 0x000fce0003f25270 */
[----:B------:R-:W-:Y:S06]  /*0620*/  @!P0 BRA `(.L_x_3) ;  /* 0x0000000000808947 */ /* 0x000fec0003800000 */
[----:B------:R-:W0:Y:S01]  /*0630*/  LDC.64 R8, c[0x0][0x398] ;  /* 0x0000e600ff087b82 */ /* 0x000e220000000a00 */
[----:B------:R-:W1:Y:S01]  /*0640*/  LDCU UR4, c[0x0][0x388] ;  /* 0x00007100ff0477ac */ /* 0x000e620008000800 */
[----:B------:R-:W-:-:S05]  /*0650*/  IMAD R5, R3, R0, R7 ;  /* 0x0000000003057224 */ /* 0x000fca00078e0207 */
[C---:B------:R-:W-:Y:S01]  /*0660*/  IADD3 R21, PT, PT, R5.reuse, 0x1, RZ ;  /* 0x0000000105157810 */ /* 0x040fe20007ffe0ff */
[----:B------:R-:W2:Y:S01]  /*0670*/  LDC.64 R10, c[0x0][0x390] ;  /* 0x0000e400ff0a7b82 */ /* 0x000ea20000000a00 */
[----:B------:R-:W-:Y:S01]  /*0680*/  IADD3 R15, PT, PT, R5, 0x2, RZ ;  /* 0x00000002050f7810 */ /* 0x000fe20007ffe0ff */
[----:B-1----:R-:W-:-:S04]  /*0690*/  IMAD R13, R7, UR4, R4 ;  /* 0x00000004070d7c24 */ /* 0x002fc8000f8e0204 */
[C---:B0-----:R-:W-:Y:S01]  /*06a0*/  IMAD.WIDE.U32 R18, R13.reuse, 0x4, R8 ;  /* 0x000000040d127825 */ /* 0x041fe200078e0008 */
[----:B------:R-:W-:-:S04]  /*06b0*/  IADD3 R13, PT, PT, R13, UR4, RZ ;  /* 0x000000040d0d7c10 */ /* 0x000fc8000fffe0ff */
[----:B------:R-:W-:Y:S01]  /*06c0*/  IADD3 R27, PT, PT, R13, UR4, RZ ;  /* 0x000000040d1b7c10 */ /* 0x000fe2000fffe0ff */
[--C-:B--2---:R-:W-:Y:S01]  /*06d0*/  IMAD.WIDE.U32 R22, R5, 0x4, R10.reuse ;  /* 0x0000000405167825 */ /* 0x104fe200078e000a */
[----:B------:R-:W2:Y:S03]  /*06e0*/  LDG.E R18, desc[UR6][R18.64] ;  /* 0x0000000612127981 */ /* 0x000ea6000c1e1900 */
[----:B------:R-:W-:Y:S01]  /*06f0*/  IMAD.WIDE.U32 R20, R21, 0x4, R10 ;  /* 0x0000000415147825 */ /* 0x000fe200078e000a */
[----:B------:R-:W2:Y:S03]  /*0700*/  LDG.E R2, desc[UR6][R22.64] ;  /* 0x0000000616027981 */ /* 0x000ea6000c1e1900 */
[----:B------:R-:W-:Y:S01]  /*0710*/  IMAD.WIDE.U32 R16, R13, 0x4, R8 ;  /* 0x000000040d107825 */ /* 0x000fe200078e0008 */
[----:B------:R-:W-:Y:S01]  /*0720*/  IADD3 R5, PT, PT, R5, 0x3, RZ ;  /* 0x0000000305057810 */ /* 0x000fe20007ffe0ff */
[----:B------:R-:W3:Y:S01]  /*0730*/  LDG.E R20, desc[UR6][R20.64] ;  /* 0x0000000614147981 */ /* 0x000ee2000c1e1900 */
[----:B------:R-:W-:Y:S01]  /*0740*/  IADD3 R29, PT, PT, R27, UR4, RZ ;  /* 0x000000041b1d7c10 */ /* 0x000fe2000fffe0ff */
[----:B------:R-:W-:-:S02]  /*0750*/  IMAD.WIDE.U32 R14, R15, 0x4, R10 ;  /* 0x000000040f0e7825 */ /* 0x000fc400078e000a */
[----:B------:R-:W3:Y:S02]  /*0760*/  LDG.E R16, desc[UR6][R16.64] ;  /* 0x0000000610107981 */ /* 0x000ee4000c1e1900 */
[----:B------:R-:W-:Y:S02]  /*0770*/  IMAD.WIDE.U32 R12, R27, 0x4, R8 ;  /* 0x000000041b0c7825 */ /* 0x000fe400078e0008 */
[----:B------:R-:W4:Y:S02]  /*0780*/  LDG.E R15, desc[UR6][R14.64] ;  /* 0x000000060e0f7981 */ /* 0x000f24000c1e1900 */
[----:B------:R-:W-:Y:S02]  /*0790*/  IMAD.WIDE.U32 R10, R5, 0x4, R10 ;  /* 0x00000004050a7825 */ /* 0x000fe400078e000a */
[----:B------:R-:W4:Y:S02]  /*07a0*/  LDG.E R12, desc[UR6][R12.64] ;  /* 0x000000060c0c7981 */ /* 0x000f24000c1e1900 */
[----:B------:R-:W-:-:S02]  /*07b0*/  IMAD.WIDE.U32 R8, R29, 0x4, R8 ;  /* 0x000000041d087825 */ /* 0x000fc400078e0008 */
[----:B------:R-:W5:Y:S04]  /*07c0*/  LDG.E R11, desc[UR6][R10.64] ;  /* 0x000000060a0b7981 */ /* 0x000f68000c1e1900 */
[----:B------:R-:W5:Y:S01]  /*07d0*/  LDG.E R8, desc[UR6][R8.64] ;  /* 0x0000000608087981 */ /* 0x000f62000c1e1900 */
[----:B------:R-:W-:Y:S01]  /*07e0*/  IADD3 R7, PT, PT, R7, 0x4, RZ ;  /* 0x0000000407077810 */ /* 0x000fe20007ffe0ff */
[----:B--2---:R-:W-:-:S04]  /*07f0*/  FFMA R25, R2, R18, R25 ;  /* 0x0000001202197223 */ /* 0x004fc80000000019 */
[----:B---3--:R-:W-:-:S04]  /*0800*/  FFMA R20, R20, R16, R25 ;  /* 0x0000001014147223 */ /* 0x008fc80000000019 */
[----:B----4-:R-:W-:-:S04]  /*0810*/  FFMA R20, R15, R12, R20 ;  /* 0x0000000c0f147223 */ /* 0x010fc80000000014 */
[----:B-----5:R-:W-:-:S07]  /*0820*/  FFMA R25, R11, R8, R20 ;  /* 0x000000080b197223 */ /* 0x020fce0000000014 */
.L_x_3:
[----:B------:R-:W-:Y:S05]  /*0830*/  @!P1 BRA `(.L_x_0) ;  /* 0x00000000007c9947 */ /* 0x000fea0003800000 */
[----:B------:R-:W-:Y:S01]  /*0840*/  ISETP.NE.AND P0, PT, R6, 0x1, PT ;  /* 0x000000010600780c */ /* 0x000fe20003f05270 */
[----:B------:R-:W0:Y:S01]  /*0850*/  LDC.64 R16, c[0x0][0x398] ;  /* 0x0000e600ff107b82 */ /* 0x000e220000000a00 */
[----:B------:R-:W-:-:S04]  /*0860*/  LOP3.LUT R5, R0, 0x1, RZ, 0xc0, !PT ;  /* 0x0000000100057812 */ /* 0x000fc800078ec0ff */
[----:B------:R-:W-:-:S03]  /*0870*/  ISETP.NE.U32.AND P1, PT, R5, 0x1, PT ;  /* 0x000000010500780c */ /* 0x000fc60003f25070 */
[----:B------:R-:W1:Y:S04]  /*0880*/  LDC.64 R12, c[0x0][0x390] ;  /* 0x0000e400ff0c7b82 */ /* 0x000e680000000a00 */
[----:B------:R-:W-:-:S04]  /*0890*/  @P0 IMAD R15, R3, R0, R7 ;  /* 0x00000000030f0224 */ /* 0x000fc800078e0207 */
[----:B------:R-:W2:Y:S08]  /*08a0*/  @P0 LDC R2, c[0x0][0x388] ;  /* 0x0000e200ff020b82 */ /* 0x000eb00000000800 */
[----:B------:R-:W3:Y:S08]  /*08b0*/  @!P1 LDC R6, c[0x0][0x388] ;  /* 0x0000e200ff069b82 */ /* 0x000ef00000000800 */
[----:B------:R-:W4:Y:S08]  /*08c0*/  LDC.64 R10, c[0x0][0x390] ;  /* 0x0000e400ff0a7b82 */ /* 0x000f300000000a00 */
[----:B------:R-:W5:Y:S01]  /*08d0*/  LDC.64 R8, c[0x0][0x398] ;  /* 0x0000e600ff087b82 */ /* 0x000f620000000a00 */
[C---:B--2---:R-:W-:Y:S01]  /*08e0*/  @P0 IMAD R5, R7.reuse, R2, R4 ;  /* 0x0000000207050224 */ /* 0x044fe200078e0204 */
[----:B------:R-:W-:-:S03]  /*08f0*/  @P0 IADD3 R7, PT, PT, R7, 0x2, RZ ;  /* 0x0000000207070810 */ /* 0x000fc60007ffe0ff */
[C---:B0-----:R-:W-:Y:S01]  /*0900*/  @P0 IMAD.WIDE.U32 R18, R5.reuse, 0x4, R16 ;  /* 0x0000000405120825 */ /* 0x041fe200078e0010 */
[----:B------:R-:W-:Y:S02]  /*0910*/  @P0 IADD3 R21, PT, PT, R5, R2, RZ ;  /* 0x0000000205150210 */ /* 0x000fe40007ffe0ff */
[C---:B------:R-:W-:Y:S01]  /*0920*/  @P0 IADD3 R5, PT, PT, R15.reuse, 0x1, RZ ;  /* 0x000000010f050810 */ /* 0x040fe20007ffe0ff */
[--C-:B-1----:R-:W-:Y:S01]  /*0930*/  @P0 IMAD.WIDE.U32 R14, R15, 0x4, R12.reuse ;  /* 0x000000040f0e0825 */ /* 0x102fe200078e000c */
[----:B------:R-:W2:Y:S03]  /*0940*/  @P0 LDG.E R2, desc[UR6][R18.64] ;  /* 0x0000000612020981 */ /* 0x000ea6000c1e1900 */
[----:B------:R-:W-:Y:S02]  /*0950*/  @P0 IMAD.WIDE.U32 R12, R5, 0x4, R12 ;  /* 0x00000004050c0825 */ /* 0x000fe400078e000c */
[----:B------:R-:W2:Y:S02]  /*0960*/  @P0 LDG.E R14, desc[UR6][R14.64] ;  /* 0x000000060e0e0981 */ /* 0x000ea4000c1e1900 */
[----:B------:R-:W-:-:S02]  /*0970*/  @!P1 IMAD R5, R3, R0, R7 ;  /* 0x0000000003059224 */ /* 0x000fc400078e0207 */
[----:B------:R-:W-:Y:S01]  /*0980*/  @P0 IMAD.WIDE.U32 R16, R21, 0x4, R16 ;  /* 0x0000000415100825 */ /* 0x000fe200078e0010 */
[----:B------:R-:W2:Y:S03]  /*0990*/  @P0 LDG.E R13, desc[UR6][R12.64] ;  /* 0x000000060c0d0981 */ /* 0x000ea6000c1e1900 */
[----:B---3--:R-:W-:Y:S02]  /*09a0*/  @!P1 IMAD R7, R7, R6, R4 ;  /* 0x0000000607079224 */ /* 0x008fe400078e0204 */
[----:B----4-:R-:W-:Y:S01]  /*09b0*/  @!P1 IMAD.WIDE.U32 R10, R5, 0x4, R10 ;  /* 0x00000004050a9825 */ /* 0x010fe200078e000a */
[----:B------:R-:W3:Y:S03]  /*09c0*/  @P0 LDG.E R16, desc[UR6][R16.64] ;  /* 0x0000000610100981 */ /* 0x000ee6000c1e1900 */
[----:B-----5:R-:W-:-:S02]  /*09d0*/  @!P1 IMAD.WIDE.U32 R8, R7, 0x4, R8 ;  /* 0x0000000407089825 */ /* 0x020fc400078e0008 */
[----:B------:R-:W4:Y:S04]  /*09e0*/  @!P1 LDG.E R10, desc[UR6][R10.64] ;  /* 0x000000060a0a9981 */ /* 0x000f28000c1e1900 */
[----:B------:R-:W4:Y:S01]  /*09f0*/  @!P1 LDG.E R8, desc[UR6][R8.64] ;  /* 0x0000000608089981 */ /* 0x000f22000c1e1900 */
[----:B--2---:R-:W-:-:S04]  /*0a00*/  @P0 FFMA R2, R14, R2, R25 ;  /* 0x000000020e020223 */ /* 0x004fc80000000019 */
[----:B---3--:R-:W-:-:S04]  /*0a10*/  @P0 FFMA R25, R13, R16, R2 ;  /* 0x000000100d190223 */ /* 0x008fc80000000002 */
[----:B----4-:R-:W-:-:S07]  /*0a20*/  @!P1 FFMA R25, R10, R8, R25 ;  /* 0x000000080a199223 */ /* 0x010fce0000000019 */
.L_x_0:
[----:B------:R-:W0:Y:S01]  /*0a30*/  LDC.64 R6, c[0x0][0x3a0] ;  /* 0x0000e800ff067b82 */ /* 0x000e220000000a00 */
[----:B------:R-:W1:Y:S02]  /*0a40*/  LDCU UR4, c[0x0][0x388] ;  /* 0x00007100ff0477ac */ /* 0x000e640008000800 */
[----:B-1----:R-:W-:-:S04]  /*0a50*/  IMAD R3, R3, UR4, R4 ;  /* 0x0000000403037c24 */ /* 0x002fc8000f8e0204 */
[----:B0-----:R-:W-:-:S05]  /*0a60*/  IMAD.WIDE.U32 R2, R3, 0x4, R6 ;  /* 0x0000000403027825 */ /* 0x001fca00078e0006 */
[----:B------:R-:W-:Y:S01]  /*0a70*/  STG.E desc[UR6][R2.64], R25 ;  /* 0x0000001902007986 */ /* 0x000fe2000c101906 */
[----:B------:R-:W-:Y:S05]  /*0a80*/  EXIT ;  /* 0x000000000000794d */ /* 0x000fea0003800000 */
.L_x_4:
[----:B------:R-:W-:-:S00]  /*0a90*/  BRA `(.L_x_4) ;  /* 0xfffffffc00fc7947 */ /* 0x000fc0000383ffff */
[----:B------:R-:W-:-:S00]  /*0aa0*/  NOP ;  /* 0x0000000000007918 */ /* 0x000fc00000000000 */
        /* <DEDUP_REMOVED lines=13> */
.L_x_5:


//--------------------- .nv.shared.reserved.0     --------------------------
	.section	.nv.shared.reserved.0,"aw",@nobits
	.weak		__nv_reservedSMEM_offset_0_alias
	.size		__nv_reservedSMEM_offset_0_alias, 0, 64
	.other		__nv_reservedSMEM_offset_0_alias,@"STO_CUDA_RESERVED_SHARED STV_DEFAULT"
__nv_reservedSMEM_offset_0_alias:
	.zero		0
	.zero		64


//--------------------- .nv.constant0._Z7_matmuljjjPKfS0_Pf --------------------------
	.section	.nv.constant0._Z7_matmuljjjPKfS0_Pf,"a",@progbits
	.sectionflags	@""
	.align	4
.nv.constant0._Z7_matmuljjjPKfS0_Pf:
	.zero		936


//--------------------- SYMBOLS --------------------------

	.type		.nv.reservedSmem.offset0,@object
	.size		.nv.reservedSmem.offset0,0x4
